//
// Generated by NVIDIA NVVM Compiler
//
// Compiler Build ID: CL-36424714
// Cuda compilation tools, release 13.0, V13.0.88
// Based on NVVM 20.0.0
//

.version 9.0
.target sm_100
.address_size 64

	// .globl	_Z14add_vec_kernelPiS_S_
.extern .func  (.param .b32 func_retval0) vprintf
(
	.param .b64 vprintf_param_0,
	.param .b64 vprintf_param_1
)
;
.global .align 1 .b8 $str[7] = {37, 100, 58, 37, 100, 10};

.visible .entry _Z14add_vec_kernelPiS_S_(
	.param .u64 .ptr .align 1 _Z14add_vec_kernelPiS_S__param_0,
	.param .u64 .ptr .align 1 _Z14add_vec_kernelPiS_S__param_1,
	.param .u64 .ptr .align 1 _Z14add_vec_kernelPiS_S__param_2
)
{
	.local .align 8 .b8 	__local_depot0[8];
	.reg .b64 	%SP;
	.reg .b64 	%SPL;
	.reg .b32 	%r<10>;
	.reg .b64 	%rd<15>;

	mov.u64 	%SPL, __local_depot0;
	cvta.local.u64 	%SP, %SPL;
	ld.param.u64 	%rd1, [_Z14add_vec_kernelPiS_S__param_0];
	ld.param.u64 	%rd2, [_Z14add_vec_kernelPiS_S__param_1];
	ld.param.u64 	%rd3, [_Z14add_vec_kernelPiS_S__param_2];
	cvta.to.global.u64 	%rd4, %rd3;
	cvta.to.global.u64 	%rd5, %rd2;
	cvta.to.global.u64 	%rd6, %rd1;
	add.u64 	%rd7, %SP, 0;
	add.u64 	%rd8, %SPL, 0;
	mov.u32 	%r1, %ctaid.x;
	mov.u32 	%r2, %tid.x;
	st.local.v2.u32 	[%rd8], {%r1, %r2};
	mov.u64 	%rd9, $str;
	cvta.global.u64 	%rd10, %rd9;
	{ // callseq 0, 0
	.param .b64 param0;
	st.param.b64 	[param0], %rd10;
	.param .b64 param1;
	st.param.b64 	[param1], %rd7;
	.param .b32 retval0;
	call.uni (retval0), 
	vprintf, 
	(
	param0, 
	param1
	);
	ld.param.b32 	%r3, [retval0];
	} // callseq 0
	mov.u32 	%r5, %ntid.x;
	mad.lo.s32 	%r6, %r1, %r5, %r2;
	mul.wide.s32 	%rd11, %r6, 4;
	add.s64 	%rd12, %rd6, %rd11;
	ld.global.u32 	%r7, [%rd12];
	add.s64 	%rd13, %rd5, %rd11;
	ld.global.u32 	%r8, [%rd13];
	add.s32 	%r9, %r8, %r7;
	add.s64 	%rd14, %rd4, %rd11;
	st.global.u32 	[%rd14], %r9;
	ret;

}


// ===== COMPILED SASS (sm_100) =====

	.target	sm_100

	.elftype	@"ET_EXEC"


//--------------------- .note.nv.tkinfo           --------------------------
	.section	.note.nv.tkinfo,"",@"SHT_NOTE"
	.sectionflags	@"SHF_NOTE_NV_TKINFO"
	.tkinfo
        /*0018*/ 	.word	0x00000002
        /*0030*/ 	.string	""
        /*0030*/ 	.string	"ptxas"
        /*0030*/ 	.string	"Cuda compilation tools, release 13.0, V13.0.88"
        /*0030*/ 	.string	"Build cuda_13.0.r13.0/compiler.36424714_0"
        /*0030*/ 	.string	"-arch sm_100 -m 64 "



//--------------------- .note.nv.cuinfo           --------------------------
	.section	.note.nv.cuinfo,"",@"SHT_NOTE"
	.sectionflags	@"SHF_NOTE_NV_CUINFO"
        /*0018*/ 	.short	0x0002
        /*001a*/ 	.short	0x0064
        /*001c*/ 	.short	0x0082
	.zero		2


//--------------------- .nv.info                  --------------------------
	.section	.nv.info,"",@"SHT_CUDA_INFO"
	.align	4


	//----- nvinfo : EIATTR_REGCOUNT
	.align		4
        /*0000*/ 	.byte	0x04, 0x2f
        /*0002*/ 	.short	(.L_2 - .L_1)
	.align		4
.L_1:
        /*0004*/ 	.word	index@(_Z14add_vec_kernelPiS_S_)
        /*0008*/ 	.word	0x00000018


	//----- nvinfo : EIATTR_FRAME_SIZE
	.align		4
.L_2:
        /*000c*/ 	.byte	0x04, 0x11
        /*000e*/ 	.short	(.L_4 - .L_3)
	.align		4
.L_3:
        /*0010*/ 	.word	index@(_Z14add_vec_kernelPiS_S_)
        /*0014*/ 	.word	0x00000008


	//----- nvinfo : EIATTR_MIN_STACK_SIZE
	.align		4
.L_4:
        /*0018*/ 	.byte	0x04, 0x12
        /*001a*/ 	.short	(.L_6 - .L_5)
	.align		4
.L_5:
        /*001c*/ 	.word	index@(_Z14add_vec_kernelPiS_S_)
        /*0020*/ 	.word	0x00000008
.L_6:


//--------------------- .nv.compat                --------------------------
	.section	.nv.compat,"",@"SHT_CUDA_COMPAT_INFO"
	.align	4
        /*0000*/ 	.byte	0x02, 0x09, 0x00, 0x00, 0x02, 0x02, 0x01, 0x00, 0x02, 0x05, 0x05, 0x00, 0x03, 0x07, 0x01, 0x01
        /*0010*/ 	.byte	0x02, 0x03, 0x00, 0x00, 0x02, 0x06, 0x01, 0x00, 0x04, 0x0b, 0x08, 0x00, 0x09, 0x00, 0x00, 0x00
        /*0020*/ 	.byte	0x00, 0x00, 0x00, 0x00


//--------------------- .nv.info._Z14add_vec_kernelPiS_S_ --------------------------
	.section	.nv.info._Z14add_vec_kernelPiS_S_,"",@"SHT_CUDA_INFO"
	.sectionflags	@""
	.align	4


	//----- nvinfo : EIATTR_CUDA_API_VERSION
	.align		4
        /*0000*/ 	.byte	0x04, 0x37
        /*0002*/ 	.short	(.L_8 - .L_7)
.L_7:
        /*0004*/ 	.word	0x00000082


	//----- nvinfo : EIATTR_KPARAM_INFO
	.align		4
.L_8:
        /*0008*/ 	.byte	0x04, 0x17
        /*000a*/ 	.short	(.L_10 - .L_9)
.L_9:
        /*000c*/ 	.word	0x00000000
        /*0010*/ 	.short	0x0002
        /*0012*/ 	.short	0x0010
        /*0014*/ 	.byte	0x00, 0xf5, 0x21, 0x00


	//----- nvinfo : EIATTR_KPARAM_INFO
	.align		4
.L_10:
        /*0018*/ 	.byte	0x04, 0x17
        /*001a*/ 	.short	(.L_12 - .L_11)
.L_11:
        /*001c*/ 	.word	0x00000000
        /*0020*/ 	.short	0x0001
        /*0022*/ 	.short	0x0008
        /*0024*/ 	.byte	0x00, 0xf5, 0x21, 0x00


	//----- nvinfo : EIATTR_KPARAM_INFO
	.align		4
.L_12:
        /*0028*/ 	.byte	0x04, 0x17
        /*002a*/ 	.short	(.L_14 - .L_13)
.L_13:
        /*002c*/ 	.word	0x00000000
        /*0030*/ 	.short	0x0000
        /*0032*/ 	.short	0x0000
        /*0034*/ 	.byte	0x00, 0xf5, 0x21, 0x00


	//----- nvinfo : EIATTR_SPARSE_MMA_MASK
	.align		4
.L_14:
        /*0038*/ 	.byte	0x03, 0x50
        /*003a*/ 	.short	0x0000


	//----- nvinfo : EIATTR_MAXREG_COUNT
	.align		4
        /*003c*/ 	.byte	0x03, 0x1b
        /*003e*/ 	.short	0x00ff


	//----- nvinfo : EIATTR_EXTERNS
	.align		4
        /*0040*/ 	.byte	0x04, 0x0f
        /*0042*/ 	.short	(.L_16 - .L_15)


	//   ....[0]....
	.align		4
.L_15:
        /*0044*/ 	.word	index@(vprintf)


	//----- nvinfo : EIATTR_MERCURY_ISA_VERSION
	.align		4
.L_16:
        /*0048*/ 	.byte	0x03, 0x5f
        /*004a*/ 	.short	0x0101


	//----- nvinfo : EIATTR_VRC_CTA_INIT_COUNT
	.align		4
        /*004c*/ 	.byte	0x02, 0x4a
	.zero		1
	.zero		1


	//----- nvinfo : EIATTR_SYSCALL_OFFSETS
	.align		4
        /*0050*/ 	.byte	0x04, 0x46
        /*0052*/ 	.short	(.L_18 - .L_17)


	//   ....[0]....
.L_17:
        /*0054*/ 	.word	0x00000100


	//----- nvinfo : EIATTR_EXIT_INSTR_OFFSETS
	.align		4
.L_18:
        /*0058*/ 	.byte	0x04, 0x1c
        /*005a*/ 	.short	(.L_20 - .L_19)


	//   ....[0]....
.L_19:
        /*005c*/ 	.word	0x000001d0


	//----- nvinfo : EIATTR_CBANK_PARAM_SIZE
	.align		4
.L_20:
        /*0060*/ 	.byte	0x03, 0x19
        /*0062*/ 	.short	0x0018


	//----- nvinfo : EIATTR_PARAM_CBANK
	.align		4
        /*0064*/ 	.byte	0x04, 0x0a
        /*0066*/ 	.short	(.L_22 - .L_21)
	.align		4
.L_21:
        /*0068*/ 	.word	index@(.nv.constant0._Z14add_vec_kernelPiS_S_)
        /*006c*/ 	.short	0x0380
        /*006e*/ 	.short	0x0018


	//----- nvinfo : EIATTR_SW_WAR
	.align		4
.L_22:
        /*0070*/ 	.byte	0x04, 0x36
        /*0072*/ 	.short	(.L_24 - .L_23)
.L_23:
        /*0074*/ 	.word	0x00000008
.L_24:


//--------------------- .nv.callgraph             --------------------------
	.section	.nv.callgraph,"",@"SHT_CUDA_CALLGRAPH"
	.align	4
	.sectionentsize	8
	.align		4
        /*0000*/ 	.word	0x00000000
	.align		4
        /*0004*/ 	.word	0xffffffff
	.align		4
        /*0008*/ 	.word	index@(_Z14add_vec_kernelPiS_S_)
	.align		4
        /*000c*/ 	.word	index@(vprintf)
	.align		4
        /*0010*/ 	.word	0x00000000
	.align		4
        /*0014*/ 	.word	0xfffffffe
	.align		4
        /*0018*/ 	.word	0x00000000
	.align		4
        /*001c*/ 	.word	0xfffffffd
	.align		4
        /*0020*/ 	.word	0x00000000
	.align		4
        /*0024*/ 	.word	0xfffffffc


//--------------------- .nv.constant4             --------------------------
	.section	.nv.constant4,"a",@progbits
	.align	8
	.align		8
.nv.constant4:
        /*0000*/ 	.dword	vprintf
	.align		8
        /*0008*/ 	.dword	$str


//--------------------- .text._Z14add_vec_kernelPiS_S_ --------------------------
	.section	.text._Z14add_vec_kernelPiS_S_,"ax",@progbits
	.align	128
        .global         _Z14add_vec_kernelPiS_S_
        .type           _Z14add_vec_kernelPiS_S_,@function
        .size           _Z14add_vec_kernelPiS_S_,(.L_x_2 - _Z14add_vec_kernelPiS_S_)
        .other          _Z14add_vec_kernelPiS_S_,@"STO_CUDA_ENTRY STV_DEFAULT"
_Z14add_vec_kernelPiS_S_:
.text._Z14add_vec_kernelPiS_S_:
[----:B------:R-:W0:Y:S01]  /*0000*/  LDC R1, c[0x0][0x37c] ;  /* 0x0000df00ff017b82 */ /* 0x000e220000000800 */
[----:B------:R-:W1:Y:S01]  /*0010*/  S2R R16, SR_CTAID.X ;  /* 0x0000000000107919 */ /* 0x000e620000002500 */
[----:B0-----:R-:W-:Y:S01]  /*0020*/  IADD3 R1, PT, PT, R1, -0x8, RZ ;  /* 0xfffffff801017810 */ /* 0x001fe20007ffe0ff */
[----:B------:R-:W0:Y:S01]  /*0030*/  LDCU UR4, c[0x0][0x2f8] ;  /* 0x00005f00ff0477ac */ /* 0x000e220008000800 */
[----:B------:R-:W-:Y:S01]  /*0040*/  MOV R0, 0x0 ;  /* 0x0000000000007802 */ /* 0x000fe20000000f00 */
[----:B------:R-:W1:Y:S01]  /*0050*/  S2R R17, SR_TID.X ;  /* 0x0000000000117919 */ /* 0x000e620000002100 */
[----:B------:R-:W2:Y:S02]  /*0060*/  LDCU.64 UR6, c[0x4][0x8] ;  /* 0x01000100ff0677ac */ /* 0x000ea40008000a00 */
[----:B------:R3:W4:Y:S01]  /*0070*/  LDC.64 R2, c[0x4][R0] ;  /* 0x0100000000027b82 */ /* 0x0007220000000a00 */
[----:B------:R-:W5:Y:S01]  /*0080*/  LDCU UR5, c[0x0][0x2fc] ;  /* 0x00005f80ff0577ac */ /* 0x000f620008000800 */
[----:B------:R-:W1:Y:S01]  /*0090*/  LDCU.64 UR36, c[0x0][0x358] ;  /* 0x00006b00ff2477ac */ /* 0x000e620008000a00 */
[----:B0-----:R-:W-:-:S02]  /*00a0*/  IADD3 R6, P0, PT, R1, UR4, RZ ;  /* 0x0000000401067c10 */ /* 0x001fc4000ff1e0ff */
[----:B--2---:R-:W-:Y:S01]  /*00b0*/  MOV R4, UR6 ;  /* 0x0000000600047c02 */ /* 0x004fe20008000f00 */
[----:B------:R-:W-:Y:S01]  /*00c0*/  IMAD.U32 R5, RZ, RZ, UR7 ;  /* 0x00000007ff057e24 */ /* 0x000fe2000f8e00ff */
[----:B-----5:R-:W-:Y:S01]  /*00d0*/  IADD3.X R7, PT, PT, RZ, UR5, RZ, P0, !PT ;  /* 0x00000005ff077c10 */ /* 0x020fe200087fe4ff */
[----:B-1----:R3:W-:Y:S08]  /*00e0*/  STL.64 [R1], R16 ;  /* 0x0000001001007387 */ /* 0x0027f00000100a00 */
[----:B------:R-:W-:-:S07]  /*00f0*/  LEPC R20, `(.L_x_0) ;  /* 0x000000001014794e */ /* 0x000fce0000000000 */
[----:B---34-:R-:W-:Y:S05]  /*0100*/  CALL.ABS.NOINC R2 ;  /* 0x0000000002007343 */ /* 0x018fea0003c00000 */
.L_x_0:
[----:B------:R-:W0:Y:S01]  /*0110*/  LDC.64 R2, c[0x0][0x380] ;  /* 0x0000e000ff027b82 */ /* 0x000e220000000a00 */
[----:B------:R-:W1:Y:S07]  /*0120*/  LDCU UR4, c[0x0][0x360] ;  /* 0x00006c00ff0477ac */ /* 0x000e6e0008000800 */
[----:B------:R-:W2:Y:S08]  /*0130*/  LDC.64 R4, c[0x0][0x388] ;  /* 0x0000e200ff047b82 */ /* 0x000eb00000000a00 */
[----:B------:R-:W3:Y:S01]  /*0140*/  LDC.64 R6, c[0x0][0x390] ;  /* 0x0000e400ff067b82 */ /* 0x000ee20000000a00 */
[----:B-1----:R-:W-:-:S04]  /*0150*/  IMAD R17, R16, UR4, R17 ;  /* 0x0000000410117c24 */ /* 0x002fc8000f8e0211 */
[----:B0-----:R-:W-:-:S06]  /*0160*/  IMAD.WIDE R2, R17, 0x4, R2 ;  /* 0x0000000411027825 */ /* 0x001fcc00078e0202 */
[----:B------:R-:W4:Y:S01]  /*0170*/  LDG.E R2, desc[UR36][R2.64] ;  /* 0x0000002402027981 */ /* 0x000f22000c1e1900 */
[----:B--2---:R-:W-:-:S06]  /*0180*/  IMAD.WIDE R4, R17, 0x4, R4 ;  /* 0x0000000411047825 */ /* 0x004fcc00078e0204 */
[----:B------:R-:W4:Y:S01]  /*0190*/  LDG.E R5, desc[UR36][R4.64] ;  /* 0x0000002404057981 */ /* 0x000f22000c1e1900 */
[----:B---3--:R-:W-:-:S04]  /*01a0*/  IMAD.WIDE R6, R17, 0x4, R6 ;  /* 0x0000000411067825 */ /* 0x008fc800078e0206 */
[----:B----4-:R-:W-:-:S05]  /*01b0*/  IMAD.IADD R9, R2, 0x1, R5 ;  /* 0x0000000102097824 */ /* 0x010fca00078e0205 */
[----:B------:R-:W-:Y:S01]  /*01c0*/  STG.E desc[UR36][R6.64], R9 ;  /* 0x0000000906007986 */ /* 0x000fe2000c101924 */
[----:B------:R-:W-:Y:S05]  /*01d0*/  EXIT ;  /* 0x000000000000794d */ /* 0x000fea0003800000 */
.L_x_1:
[----:B------:R-:W-:-:S00]  /*01e0*/  BRA `(.L_x_1) ;  /* 0xfffffffc00fc7947 */ /* 0x000fc0000383ffff */
[----:B------:R-:W-:-:S00]  /*01f0*/  NOP ;  /* 0x0000000000007918 */ /* 0x000fc00000000000 */
        /* <DEDUP_REMOVED lines=8> */
.L_x_2:


//--------------------- .nv.global.init           --------------------------
	.section	.nv.global.init,"aw",@progbits
.nv.global.init:
	.type		$str,@object
	.size		$str,(.L_0 - $str)
$str:
        /*0000*/ 	.byte	0x25, 0x64, 0x3a, 0x25, 0x64, 0x0a, 0x00
.L_0:


//--------------------- .nv.shared.reserved.0     --------------------------
	.section	.nv.shared.reserved.0,"aw",@nobits
	.weak		__nv_reservedSMEM_offset_0_alias
	.size		__nv_reservedSMEM_offset_0_alias, 0, 64
	.other		__nv_reservedSMEM_offset_0_alias,@"STO_CUDA_RESERVED_SHARED STV_DEFAULT"
__nv_reservedSMEM_offset_0_alias:
	.zero		0
	.zero		64


//--------------------- .nv.constant0._Z14add_vec_kernelPiS_S_ --------------------------
	.section	.nv.constant0._Z14add_vec_kernelPiS_S_,"a",@progbits
	.sectionflags	@""
	.align	4
.nv.constant0._Z14add_vec_kernelPiS_S_:
	.zero		920


//--------------------- SYMBOLS --------------------------

	.type		.nv.reservedSmem.offset0,@object
	.size		.nv.reservedSmem.offset0,0x4
	.type		vprintf,@function
